//
// Generated by NVIDIA NVVM Compiler
//
// Compiler Build ID: CL-36424714
// Cuda compilation tools, release 13.0, V13.0.88
// Based on NVVM 20.0.0
//

.version 9.0
.target sm_100
.address_size 64

	// .globl	_Z10matrix_addPKfS0_Pfi

.visible .entry _Z10matrix_addPKfS0_Pfi(
	.param .u64 .ptr .align 1 _Z10matrix_addPKfS0_Pfi_param_0,
	.param .u64 .ptr .align 1 _Z10matrix_addPKfS0_Pfi_param_1,
	.param .u64 .ptr .align 1 _Z10matrix_addPKfS0_Pfi_param_2,
	.param .u32 _Z10matrix_addPKfS0_Pfi_param_3
)
{
	.reg .pred 	%p<2>;
	.reg .b32 	%r<9>;
	.reg .b32 	%f<4>;
	.reg .b64 	%rd<11>;

	ld.param.u64 	%rd1, [_Z10matrix_addPKfS0_Pfi_param_0];
	ld.param.u64 	%rd2, [_Z10matrix_addPKfS0_Pfi_param_1];
	ld.param.u64 	%rd3, [_Z10matrix_addPKfS0_Pfi_param_2];
	ld.param.u32 	%r3, [_Z10matrix_addPKfS0_Pfi_param_3];
	mov.u32 	%r4, %ntid.x;
	mov.u32 	%r5, %ctaid.y;
	mov.u32 	%r6, %tid.x;
	mad.lo.s32 	%r1, %r4, %r5, %r6;
	mov.u32 	%r2, %ctaid.x;
	max.s32 	%r7, %r1, %r2;
	setp.ge.s32 	%p1, %r7, %r3;
	@%p1 bra 	$L__BB0_2;
	cvta.to.global.u64 	%rd4, %rd1;
	cvta.to.global.u64 	%rd5, %rd2;
	cvta.to.global.u64 	%rd6, %rd3;
	mad.lo.s32 	%r8, %r3, %r2, %r1;
	mul.wide.u32 	%rd7, %r8, 4;
	add.s64 	%rd8, %rd4, %rd7;
	ld.global.f32 	%f1, [%rd8];
	add.s64 	%rd9, %rd5, %rd7;
	ld.global.f32 	%f2, [%rd9];
	add.f32 	%f3, %f1, %f2;
	add.s64 	%rd10, %rd6, %rd7;
	st.global.f32 	[%rd10], %f3;
$L__BB0_2:
	ret;

}


// ===== COMPILED SASS (sm_100) =====

	.target	sm_100

	.elftype	@"ET_EXEC"


//--------------------- .note.nv.tkinfo           --------------------------
	.section	.note.nv.tkinfo,"",@"SHT_NOTE"
	.sectionflags	@"SHF_NOTE_NV_TKINFO"
	.tkinfo
        /*0018*/ 	.word	0x00000002
        /*0030*/ 	.string	""
        /*0030*/ 	.string	"ptxas"
        /*0030*/ 	.string	"Cuda compilation tools, release 13.0, V13.0.88"
        /*0030*/ 	.string	"Build cuda_13.0.r13.0/compiler.36424714_0"
        /*0030*/ 	.string	"-arch sm_100 -m 64 "



//--------------------- .note.nv.cuinfo           --------------------------
	.section	.note.nv.cuinfo,"",@"SHT_NOTE"
	.sectionflags	@"SHF_NOTE_NV_CUINFO"
        /*0018*/ 	.short	0x0002
        /*001a*/ 	.short	0x0064
        /*001c*/ 	.short	0x0082
	.zero		2


//--------------------- .nv.info                  --------------------------
	.section	.nv.info,"",@"SHT_CUDA_INFO"
	.align	4


	//----- nvinfo : EIATTR_REGCOUNT
	.align		4
        /*0000*/ 	.byte	0x04, 0x2f
        /*0002*/ 	.short	(.L_1 - .L_0)
	.align		4
.L_0:
        /*0004*/ 	.word	index@(_Z10matrix_addPKfS0_Pfi)
        /*0008*/ 	.word	0x0000000c


	//----- nvinfo : EIATTR_FRAME_SIZE
	.align		4
.L_1:
        /*000c*/ 	.byte	0x04, 0x11
        /*000e*/ 	.short	(.L_3 - .L_2)
	.align		4
.L_2:
        /*0010*/ 	.word	index@(_Z10matrix_addPKfS0_Pfi)
        /*0014*/ 	.word	0x00000000


	//----- nvinfo : EIATTR_MIN_STACK_SIZE
	.align		4
.L_3:
        /*0018*/ 	.byte	0x04, 0x12
        /*001a*/ 	.short	(.L_5 - .L_4)
	.align		4
.L_4:
        /*001c*/ 	.word	index@(_Z10matrix_addPKfS0_Pfi)
        /*0020*/ 	.word	0x00000000
.L_5:


//--------------------- .nv.compat                --------------------------
	.section	.nv.compat,"",@"SHT_CUDA_COMPAT_INFO"
	.align	4
        /*0000*/ 	.byte	0x02, 0x09, 0x00, 0x00, 0x02, 0x02, 0x01, 0x00, 0x02, 0x05, 0x05, 0x00, 0x03, 0x07, 0x01, 0x01
        /*0010*/ 	.byte	0x02, 0x03, 0x00, 0x00, 0x02, 0x06, 0x01, 0x00, 0x04, 0x0b, 0x08, 0x00, 0x09, 0x00, 0x00, 0x00
        /*0020*/ 	.byte	0x00, 0x00, 0x00, 0x00


//--------------------- .nv.info._Z10matrix_addPKfS0_Pfi --------------------------
	.section	.nv.info._Z10matrix_addPKfS0_Pfi,"",@"SHT_CUDA_INFO"
	.sectionflags	@""
	.align	4


	//----- nvinfo : EIATTR_CUDA_API_VERSION
	.align		4
        /*0000*/ 	.byte	0x04, 0x37
        /*0002*/ 	.short	(.L_7 - .L_6)
.L_6:
        /*0004*/ 	.word	0x00000082


	//----- nvinfo : EIATTR_KPARAM_INFO
	.align		4
.L_7:
        /*0008*/ 	.byte	0x04, 0x17
        /*000a*/ 	.short	(.L_9 - .L_8)
.L_8:
        /*000c*/ 	.word	0x00000000
        /*0010*/ 	.short	0x0003
        /*0012*/ 	.short	0x0018
        /*0014*/ 	.byte	0x00, 0xf0, 0x11, 0x00


	//----- nvinfo : EIATTR_KPARAM_INFO
	.align		4
.L_9:
        /*0018*/ 	.byte	0x04, 0x17
        /*001a*/ 	.short	(.L_11 - .L_10)
.L_10:
        /*001c*/ 	.word	0x00000000
        /*0020*/ 	.short	0x0002
        /*0022*/ 	.short	0x0010
        /*0024*/ 	.byte	0x00, 0xf5, 0x21, 0x00


	//----- nvinfo : EIATTR_KPARAM_INFO
	.align		4
.L_11:
        /*0028*/ 	.byte	0x04, 0x17
        /*002a*/ 	.short	(.L_13 - .L_12)
.L_12:
        /*002c*/ 	.word	0x00000000
        /*0030*/ 	.short	0x0001
        /*0032*/ 	.short	0x0008
        /*0034*/ 	.byte	0x00, 0xf5, 0x21, 0x00


	//----- nvinfo : EIATTR_KPARAM_INFO
	.align		4
.L_13:
        /*0038*/ 	.byte	0x04, 0x17
        /*003a*/ 	.short	(.L_15 - .L_14)
.L_14:
        /*003c*/ 	.word	0x00000000
        /*0040*/ 	.short	0x0000
        /*0042*/ 	.short	0x0000
        /*0044*/ 	.byte	0x00, 0xf5, 0x21, 0x00


	//----- nvinfo : EIATTR_SPARSE_MMA_MASK
	.align		4
.L_15:
        /*0048*/ 	.byte	0x03, 0x50
        /*004a*/ 	.short	0x0000


	//----- nvinfo : EIATTR_MAXREG_COUNT
	.align		4
        /*004c*/ 	.byte	0x03, 0x1b
        /*004e*/ 	.short	0x00ff


	//----- nvinfo : EIATTR_MERCURY_ISA_VERSION
	.align		4
        /*0050*/ 	.byte	0x03, 0x5f
        /*0052*/ 	.short	0x0101


	//----- nvinfo : EIATTR_VRC_CTA_INIT_COUNT
	.align		4
        /*0054*/ 	.byte	0x02, 0x4a
	.zero		1
	.zero		1


	//----- nvinfo : EIATTR_EXIT_INSTR_OFFSETS
	.align		4
        /*0058*/ 	.byte	0x04, 0x1c
        /*005a*/ 	.short	(.L_17 - .L_16)


	//   ....[0]....
.L_16:
        /*005c*/ 	.word	0x00000090


	//   ....[1]....
        /*0060*/ 	.word	0x00000160


	//----- nvinfo : EIATTR_CBANK_PARAM_SIZE
	.align		4
.L_17:
        /*0064*/ 	.byte	0x03, 0x19
        /*0066*/ 	.short	0x001c


	//----- nvinfo : EIATTR_PARAM_CBANK
	.align		4
        /*0068*/ 	.byte	0x04, 0x0a
        /*006a*/ 	.short	(.L_19 - .L_18)
	.align		4
.L_18:
        /*006c*/ 	.word	index@(.nv.constant0._Z10matrix_addPKfS0_Pfi)
        /*0070*/ 	.short	0x0380
        /*0072*/ 	.short	0x001c


	//----- nvinfo : EIATTR_SW_WAR
	.align		4
.L_19:
        /*0074*/ 	.byte	0x04, 0x36
        /*0076*/ 	.short	(.L_21 - .L_20)
.L_20:
        /*0078*/ 	.word	0x00000008
.L_21:


//--------------------- .nv.callgraph             --------------------------
	.section	.nv.callgraph,"",@"SHT_CUDA_CALLGRAPH"
	.align	4
	.sectionentsize	8
	.align		4
        /*0000*/ 	.word	0x00000000
	.align		4
        /*0004*/ 	.word	0xffffffff
	.align		4
        /*0008*/ 	.word	0x00000000
	.align		4
        /*000c*/ 	.word	0xfffffffe
	.align		4
        /*0010*/ 	.word	0x00000000
	.align		4
        /*0014*/ 	.word	0xfffffffd
	.align		4
        /*0018*/ 	.word	0x00000000
	.align		4
        /*001c*/ 	.word	0xfffffffc


//--------------------- .text._Z10matrix_addPKfS0_Pfi --------------------------
	.section	.text._Z10matrix_addPKfS0_Pfi,"ax",@progbits
	.align	128
        .global         _Z10matrix_addPKfS0_Pfi
        .type           _Z10matrix_addPKfS0_Pfi,@function
        .size           _Z10matrix_addPKfS0_Pfi,(.L_x_1 - _Z10matrix_addPKfS0_Pfi)
        .other          _Z10matrix_addPKfS0_Pfi,@"STO_CUDA_ENTRY STV_DEFAULT"
_Z10matrix_addPKfS0_Pfi:
.text._Z10matrix_addPKfS0_Pfi:
[----:B------:R-:W-:Y:S01]  /*0000*/  LDC R1, c[0x0][0x37c] ;  /* 0x0000df00ff017b82 */ /* 0x000fe20000000800 */
[----:B------:R-:W0:Y:S07]  /*0010*/  S2R R0, SR_CTAID.Y ;  /* 0x0000000000007919 */ /* 0x000e2e0000002600 */
[----:B------:R-:W1:Y:S01]  /*0020*/  S2UR UR6, SR_CTAID.X ;  /* 0x00000000000679c3 */ /* 0x000e620000002500 */
[----:B------:R-:W0:Y:S01]  /*0030*/  LDCU UR4, c[0x0][0x360] ;  /* 0x00006c00ff0477ac */ /* 0x000e220008000800 */
[----:B------:R-:W0:Y:S06]  /*0040*/  S2R R3, SR_TID.X ;  /* 0x0000000000037919 */ /* 0x000e2c0000002100 */
[----:B------:R-:W2:Y:S01]  /*0050*/  LDC R9, c[0x0][0x398] ;  /* 0x0000e600ff097b82 */ /* 0x000ea20000000800 */
[----:B0-----:R-:W-:-:S05]  /*0060*/  IMAD R0, R0, UR4, R3 ;  /* 0x0000000400007c24 */ /* 0x001fca000f8e0203 */
[----:B-1----:R-:W-:-:S04]  /*0070*/  VIMNMX R2, PT, PT, R0, UR6, !PT ;  /* 0x0000000600027c48 */ /* 0x002fc8000ffe0100 */
[----:B--2---:R-:W-:-:S13]  /*0080*/  ISETP.GE.AND P0, PT, R2, R9, PT ;  /* 0x000000090200720c */ /* 0x004fda0003f06270 */
[----:B------:R-:W-:Y:S05]  /*0090*/  @P0 EXIT ;  /* 0x000000000000094d */ /* 0x000fea0003800000 */
[----:B------:R-:W0:Y:S01]  /*00a0*/  LDC.64 R2, c[0x0][0x380] ;  /* 0x0000e000ff027b82 */ /* 0x000e220000000a00 */
[----:B------:R-:W1:Y:S01]  /*00b0*/  LDCU.64 UR4, c[0x0][0x358] ;  /* 0x00006b00ff0477ac */ /* 0x000e620008000a00 */
[----:B------:R-:W-:-:S06]  /*00c0*/  IMAD R9, R9, UR6, R0 ;  /* 0x0000000609097c24 */ /* 0x000fcc000f8e0200 */
[----:B------:R-:W2:Y:S08]  /*00d0*/  LDC.64 R4, c[0x0][0x388] ;  /* 0x0000e200ff047b82 */ /* 0x000eb00000000a00 */
[----:B------:R-:W3:Y:S01]  /*00e0*/  LDC.64 R6, c[0x0][0x390] ;  /* 0x0000e400ff067b82 */ /* 0x000ee20000000a00 */
[----:B0-----:R-:W-:-:S06]  /*00f0*/  IMAD.WIDE.U32 R2, R9, 0x4, R2 ;  /* 0x0000000409027825 */ /* 0x001fcc00078e0002 */
[----:B-1----:R-:W4:Y:S01]  /*0100*/  LDG.E R2, desc[UR4][R2.64] ;  /* 0x0000000402027981 */ /* 0x002f22000c1e1900 */
[----:B--2---:R-:W-:-:S06]  /*0110*/  IMAD.WIDE.U32 R4, R9, 0x4, R4 ;  /* 0x0000000409047825 */ /* 0x004fcc00078e0004 */
[----:B------:R-:W4:Y:S01]  /*0120*/  LDG.E R5, desc[UR4][R4.64] ;  /* 0x0000000404057981 */ /* 0x000f22000c1e1900 */
[----:B---3--:R-:W-:-:S04]  /*0130*/  IMAD.WIDE.U32 R6, R9, 0x4, R6 ;  /* 0x0000000409067825 */ /* 0x008fc800078e0006 */
[----:B----4-:R-:W-:-:S05]  /*0140*/  FADD R9, R2, R5 ;  /* 0x0000000502097221 */ /* 0x010fca0000000000 */
[----:B------:R-:W-:Y:S01]  /*0150*/  STG.E desc[UR4][R6.64], R9 ;  /* 0x0000000906007986 */ /* 0x000fe2000c101904 */
[----:B------:R-:W-:Y:S05]  /*0160*/  EXIT ;  /* 0x000000000000794d */ /* 0x000fea0003800000 */
.L_x_0:
[----:B------:R-:W-:-:S00]  /*0170*/  BRA `(.L_x_0) ;  /* 0xfffffffc00fc7947 */ /* 0x000fc0000383ffff */
[----:B------:R-:W-:-:S00]  /*0180*/  NOP ;  /* 0x0000000000007918 */ /* 0x000fc00000000000 */
[----:B------:R-:W-:-:S00]  /*0190*/  NOP ;  /* 0x0000000000007918 */ /* 0x000fc00000000000 */
[----:B------:R-:W-:-:S00]  /*01a0*/  NOP ;  /* 0x0000000000007918 */ /* 0x000fc00000000000 */
[----:B------:R-:W-:-:S00]  /*01b0*/  NOP ;  /* 0x0000000000007918 */ /* 0x000fc00000000000 */
[----:B------:R-:W-:-:S00]  /*01c0*/  NOP ;  /* 0x0000000000007918 */ /* 0x000fc00000000000 */
[----:B------:R-:W-:-:S00]  /*01d0*/  NOP ;  /* 0x0000000000007918 */ /* 0x000fc00000000000 */
[----:B------:R-:W-:-:S00]  /*01e0*/  NOP ;  /* 0x0000000000007918 */ /* 0x000fc00000000000 */
[----:B------:R-:W-:-:S00]  /*01f0*/  NOP ;  /* 0x0000000000007918 */ /* 0x000fc00000000000 */
.L_x_1:


//--------------------- .nv.shared.reserved.0     --------------------------
	.section	.nv.shared.reserved.0,"aw",@nobits
	.weak		__nv_reservedSMEM_offset_0_alias
	.size		__nv_reservedSMEM_offset_0_alias, 0, 64
	.other		__nv_reservedSMEM_offset_0_alias,@"STO_CUDA_RESERVED_SHARED STV_DEFAULT"
__nv_reservedSMEM_offset_0_alias:
	.zero		0
	.zero		64


//--------------------- .nv.constant0._Z10matrix_addPKfS0_Pfi --------------------------
	.section	.nv.constant0._Z10matrix_addPKfS0_Pfi,"a",@progbits
	.sectionflags	@""
	.align	4
.nv.constant0._Z10matrix_addPKfS0_Pfi:
	.zero		924


//--------------------- SYMBOLS --------------------------

	.type		.nv.reservedSmem.offset0,@object
	.size		.nv.reservedSmem.offset0,0x4
